	.headerflags	@"EF_CUDA_TEXMODE_UNIFIED EF_CUDA_64BIT_ADDRESS EF_CUDA_ACCELERATORS EF_CUDA_SM90 EF_CUDA_VIRTUAL_SM(EF_CUDA_SM90)"
	.elftype	@"ET_EXEC"


//--------------------- .nv.info                  --------------------------
	.section	.nv.info,"",@"SHT_CUDA_INFO"
	.align	4


	//----- nvinfo : EIATTR_REGCOUNT
	.align		4
        /*0000*/ 	.byte	0x04, 0x2f
        /*0002*/ 	.short	(.L_1 - .L_0)
	.align		4
.L_0:
        /*0004*/ 	.word	index@(triton_poi_fused_add_div_mul_sqrt_sub_var_mean_1)
        /*0008*/ 	.word	0x00000013


	//----- nvinfo : EIATTR_MIN_STACK_SIZE
	.align		4
.L_1:
        /*000c*/ 	.byte	0x04, 0x12
        /*000e*/ 	.short	(.L_3 - .L_2)
	.align		4
.L_2:
        /*0010*/ 	.word	index@(triton_poi_fused_add_div_mul_sqrt_sub_var_mean_1)
        /*0014*/ 	.word	0x00000000


	//----- nvinfo : EIATTR_FRAME_SIZE
	.align		4
.L_3:
        /*0018*/ 	.byte	0x04, 0x11
        /*001a*/ 	.short	(.L_5 - .L_4)
	.align		4
.L_4:
        /*001c*/ 	.word	index@(triton_poi_fused_add_div_mul_sqrt_sub_var_mean_1)
        /*0020*/ 	.word	0x00000000


	//----- nvinfo : EIATTR_MIN_STACK_SIZE
	.align		4
.L_5:
        /*0024*/ 	.byte	0x04, 0x12
        /*0026*/ 	.short	(.L_7 - .L_6)
	.align		4
.L_6:
        /*0028*/ 	.word	index@(triton_poi_fused_add_div_mul_sqrt_sub_var_mean_1)
        /*002c*/ 	.word	0x00000000
.L_7:


//--------------------- .nv.info.triton_poi_fused_add_div_mul_sqrt_sub_var_mean_1 --------------------------
	.section	.nv.info.triton_poi_fused_add_div_mul_sqrt_sub_var_mean_1,"",@"SHT_CUDA_INFO"
	.sectionflags	@""
	.align	4


	//----- nvinfo : EIATTR_CUDA_API_VERSION
	.align		4
        /*0000*/ 	.byte	0x04, 0x37
        /*0002*/ 	.short	(.L_9 - .L_8)
.L_8:
        /*0004*/ 	.word	0x0000007c


	//----- nvinfo : EIATTR_KPARAM_INFO
	.align		4
.L_9:
        /*0008*/ 	.byte	0x04, 0x17
        /*000a*/ 	.short	(.L_11 - .L_10)
.L_10:
        /*000c*/ 	.word	0x00000000
        /*0010*/ 	.short	0x0006
        /*0012*/ 	.short	0x0030
        /*0014*/ 	.byte	0x00, 0xf0, 0x11, 0x00


	//----- nvinfo : EIATTR_KPARAM_INFO
	.align		4
.L_11:
        /*0018*/ 	.byte	0x04, 0x17
        /*001a*/ 	.short	(.L_13 - .L_12)
.L_12:
        /*001c*/ 	.word	0x00000000
        /*0020*/ 	.short	0x0005
        /*0022*/ 	.short	0x0028
        /*0024*/ 	.byte	0x00, 0xf4, 0x21, 0x00


	//----- nvinfo : EIATTR_KPARAM_INFO
	.align		4
.L_13:
        /*0028*/ 	.byte	0x04, 0x17
        /*002a*/ 	.short	(.L_15 - .L_14)
.L_14:
        /*002c*/ 	.word	0x00000000
        /*0030*/ 	.short	0x0004
        /*0032*/ 	.short	0x0020
        /*0034*/ 	.byte	0x00, 0xf4, 0x21, 0x00


	//----- nvinfo : EIATTR_KPARAM_INFO
	.align		4
.L_15:
        /*0038*/ 	.byte	0x04, 0x17
        /*003a*/ 	.short	(.L_17 - .L_16)
.L_16:
        /*003c*/ 	.word	0x00000000
        /*0040*/ 	.short	0x0003
        /*0042*/ 	.short	0x0018
        /*0044*/ 	.byte	0x00, 0xf4, 0x21, 0x00


	//----- nvinfo : EIATTR_KPARAM_INFO
	.align		4
.L_17:
        /*0048*/ 	.byte	0x04, 0x17
        /*004a*/ 	.short	(.L_19 - .L_18)
.L_18:
        /*004c*/ 	.word	0x00000000
        /*0050*/ 	.short	0x0002
        /*0052*/ 	.short	0x0010
        /*0054*/ 	.byte	0x00, 0xf4, 0x21, 0x00


	//----- nvinfo : EIATTR_KPARAM_INFO
	.align		4
.L_19:
        /*0058*/ 	.byte	0x04, 0x17
        /*005a*/ 	.short	(.L_21 - .L_20)
.L_20:
        /*005c*/ 	.word	0x00000000
        /*0060*/ 	.short	0x0001
        /*0062*/ 	.short	0x0008
        /*0064*/ 	.byte	0x00, 0xf4, 0x21, 0x00


	//----- nvinfo : EIATTR_KPARAM_INFO
	.align		4
.L_21:
        /*0068*/ 	.byte	0x04, 0x17
        /*006a*/ 	.short	(.L_23 - .L_22)
.L_22:
        /*006c*/ 	.word	0x00000000
        /*0070*/ 	.short	0x0000
        /*0072*/ 	.short	0x0000
        /*0074*/ 	.byte	0x00, 0xf4, 0x21, 0x00


	//----- nvinfo : EIATTR_SPARSE_MMA_MASK
	.align		4
.L_23:
        /*0078*/ 	.byte	0x03, 0x50
        /*007a*/ 	.short	0x0000


	//----- nvinfo : EIATTR_MAXREG_COUNT
	.align		4
        /*007c*/ 	.byte	0x03, 0x1b
        /*007e*/ 	.short	0x00ff


	//----- nvinfo : EIATTR_EXIT_INSTR_OFFSETS
	.align		4
        /*0080*/ 	.byte	0x04, 0x1c
        /*0082*/ 	.short	(.L_25 - .L_24)


	//   ....[0]....
.L_24:
        /*0084*/ 	.word	0x00000340


	//   ....[1]....
        /*0088*/ 	.word	0x00000360


	//----- nvinfo : EIATTR_REQNTID
	.align		4
.L_25:
        /*008c*/ 	.byte	0x04, 0x10
        /*008e*/ 	.short	(.L_27 - .L_26)
.L_26:
        /*0090*/ 	.word	0x00000080
        /*0094*/ 	.word	0x00000001
        /*0098*/ 	.word	0x00000001


	//----- nvinfo : EIATTR_CBANK_PARAM_SIZE
	.align		4
.L_27:
        /*009c*/ 	.byte	0x03, 0x19
        /*009e*/ 	.short	0x0034


	//----- nvinfo : EIATTR_PARAM_CBANK
	.align		4
        /*00a0*/ 	.byte	0x04, 0x0a
        /*00a2*/ 	.short	(.L_29 - .L_28)
	.align		4
.L_28:
        /*00a4*/ 	.word	index@(.nv.constant0.triton_poi_fused_add_div_mul_sqrt_sub_var_mean_1)
        /*00a8*/ 	.short	0x0210
        /*00aa*/ 	.short	0x0034


	//----- nvinfo : EIATTR_SW_WAR
	.align		4
.L_29:
        /*00ac*/ 	.byte	0x04, 0x36
        /*00ae*/ 	.short	(.L_31 - .L_30)
.L_30:
        /*00b0*/ 	.word	0x00000008
.L_31:


//--------------------- .nv.callgraph             --------------------------
	.section	.nv.callgraph,"",@"SHT_CUDA_CALLGRAPH"
	.align	4
	.sectionentsize	8
	.align		4
        /*0000*/ 	.word	0x00000000
	.align		4
        /*0004*/ 	.word	0xffffffff
	.align		4
        /*0008*/ 	.word	0x00000000
	.align		4
        /*000c*/ 	.word	0xfffffffe
	.align		4
        /*0010*/ 	.word	0x00000000
	.align		4
        /*0014*/ 	.word	0xfffffffd
	.align		4
        /*0018*/ 	.word	0x00000000
	.align		4
        /*001c*/ 	.word	0xfffffffc


//--------------------- .text.triton_poi_fused_add_div_mul_sqrt_sub_var_mean_1 --------------------------
	.section	.text.triton_poi_fused_add_div_mul_sqrt_sub_var_mean_1,"ax",@progbits
	.align	128
        .global         triton_poi_fused_add_div_mul_sqrt_sub_var_mean_1
        .type           triton_poi_fused_add_div_mul_sqrt_sub_var_mean_1,@function
        .size           triton_poi_fused_add_div_mul_sqrt_sub_var_mean_1,(.L_x_1 - triton_poi_fused_add_div_mul_sqrt_sub_var_mean_1)
        .other          triton_poi_fused_add_div_mul_sqrt_sub_var_mean_1,@"STO_CUDA_ENTRY STV_DEFAULT"
triton_poi_fused_add_div_mul_sqrt_sub_var_mean_1:
.text.triton_poi_fused_add_div_mul_sqrt_sub_var_mean_1:
[----:B------:R-:W0:Y:S02]  /*0000*/  LDC R1, c[0x0][0x28] ;  /* 0x00000a00ff017b82 */ /* 0x000e240000000800 */
[----:B------:R-:W1:Y:S01]  /*0010*/  S2R R0, SR_TID.X ;  /* 0x0000000000007919 */ /* 0x000e620000002100 */
[----:B------:R-:W2:Y:S01]  /*0020*/  LDC.64 R2, c[0x0][0x220] ;  /* 0x00008800ff027b82 */ /* 0x000ea20000000a00 */
[----:B------:R-:W-:Y:S01]  /*0030*/  ULDC.64 UR4, c[0x0][0x208] ;  /* 0x0000820000047ab9 */ /* 0x000fe20000000a00 */
[----:B------:R-:W3:Y:S06]  /*0040*/  S2R R5, SR_CTAID.X ;  /* 0x0000000000057919 */ /* 0x000eec0000002500 */
[----:B------:R-:W4:Y:S08]  /*0050*/  LDC.64 R10, c[0x0][0x218] ;  /* 0x00008600ff0a7b82 */ /* 0x000f300000000a00 */
[----:B------:R-:W5:Y:S01]  /*0060*/  LDC.64 R8, c[0x0][0x210] ;  /* 0x00008400ff087b82 */ /* 0x000f620000000a00 */
[----:B-1----:R-:W-:-:S02]  /*0070*/  LOP3.LUT R0, R0, 0x7f, RZ, 0xc0, !PT ;  /* 0x0000007f00007812 */ /* 0x002fc400078ec0ff */
[----:B---3--:R-:W-:-:S03]  /*0080*/  SHF.R.S32.HI R4, RZ, 0x18, R5 ;  /* 0x00000018ff047819 */ /* 0x008fc60000011405 */
[----:B------:R-:W-:Y:S01]  /*0090*/  IMAD R0, R5, 0x80, R0 ;  /* 0x0000008005007824 */ /* 0x000fe200078e0200 */
[----:B------:R-:W-:-:S04]  /*00a0*/  SGXT R5, R4, 0x1 ;  /* 0x000000010405781a */ /* 0x000fc80000000200 */
[----:B------:R-:W-:Y:S02]  /*00b0*/  ISETP.GE.AND P2, PT, R0, 0x100, PT ;  /* 0x000001000000780c */ /* 0x000fe40003f46270 */
[CC--:B------:R-:W-:Y:S02]  /*00c0*/  LEA.HI R6, R5.reuse, R0.reuse, RZ, 0x4 ;  /* 0x0000000005067211 */ /* 0x0c0fe400078f20ff */
[----:B------:R-:W-:Y:S02]  /*00d0*/  LEA.HI R4, R5, R0, RZ, 0x6 ;  /* 0x0000000005047211 */ /* 0x000fe400078f30ff */
[----:B------:R-:W-:Y:S02]  /*00e0*/  LOP3.LUT R7, R6, 0xfffffff0, RZ, 0xc0, !PT ;  /* 0xfffffff006077812 */ /* 0x000fe400078ec0ff */
[----:B------:R-:W-:Y:S02]  /*00f0*/  SHF.R.S32.HI R4, RZ, 0x6, R4 ;  /* 0x00000006ff047819 */ /* 0x000fe40000011404 */
[----:B------:R-:W-:-:S05]  /*0100*/  IADD3 R7, R0, -R7, RZ ;  /* 0x8000000700077210 */ /* 0x000fca0007ffe0ff */
[----:B------:R-:W-:Y:S01]  /*0110*/  IMAD R15, R4, 0x10, R7 ;  /* 0x00000010040f7824 */ /* 0x000fe200078e0207 */
[----:B------:R-:W-:Y:S01]  /*0120*/  HFMA2.MMA R4, -RZ, RZ, 0, 0 ;  /* 0x00000000ff047435 */ /* 0x000fe200000001ff */
[----:B------:R-:W1:Y:S02]  /*0130*/  LDC.64 R6, c[0x0][0x228] ;  /* 0x00008a00ff067b82 */ /* 0x000e640000000a00 */
[----:B--2---:R-:W-:Y:S01]  /*0140*/  IMAD.WIDE R12, R15, 0x4, R2 ;  /* 0x000000040f0c7825 */ /* 0x004fe200078e0202 */
[----:B------:R-:W-:-:S05]  /*0150*/  LEA.HI R5, R5, R0, RZ, 0x2 ;  /* 0x0000000005057211 */ /* 0x000fca00078f10ff */
[----:B------:R-:W2:Y:S01]  /*0160*/  LDC.64 R2, c[0x0][0x230] ;  /* 0x00008c00ff027b82 */ /* 0x000ea20000000a00 */
[----:B------:R3:W2:Y:S01]  /*0170*/  @!P2 LDG.E.EL R4, desc[UR4][R12.64] ;  /* 0x000000040c04a981 */ /* 0x0006a2000c2e1900 */
[----:B------:R-:W-:Y:S01]  /*0180*/  SHF.R.S32.HI R5, RZ, 0x2, R5 ;  /* 0x00000002ff057819 */ /* 0x000fe20000011405 */
[----:B----4-:R-:W-:Y:S01]  /*0190*/  IMAD.WIDE R10, R15, 0x4, R10 ;  /* 0x000000040f0a7825 */ /* 0x010fe200078e020a */
[----:B------:R-:W-:Y:S02]  /*01a0*/  MOV R15, RZ ;  /* 0x000000ff000f7202 */ /* 0x000fe40000000f00 */
[----:B------:R-:W-:Y:S01]  /*01b0*/  LEA.HI R14, R5, R5, RZ, 0x2 ;  /* 0x00000005050e7211 */ /* 0x000fe200078f10ff */
[----:B------:R-:W-:Y:S02]  /*01c0*/  IMAD.MOV.U32 R16, RZ, RZ, RZ ;  /* 0x000000ffff107224 */ /* 0x000fe400078e00ff */
[----:B-----5:R-:W-:Y:S01]  /*01d0*/  IMAD.WIDE R8, R0, 0x4, R8 ;  /* 0x0000000400087825 */ /* 0x020fe200078e0208 */
[----:B------:R-:W-:-:S03]  /*01e0*/  LOP3.LUT R14, R14, 0xfffffffc, RZ, 0xc0, !PT ;  /* 0xfffffffc0e0e7812 */ /* 0x000fc600078ec0ff */
[----:B------:R-:W4:Y:S02]  /*01f0*/  @!P2 LDG.E.EL R16, desc[UR4][R10.64] ;  /* 0x000000040a10a981 */ /* 0x000f24000c2e1900 */
[----:B------:R-:W-:Y:S02]  /*0200*/  IMAD.IADD R5, R5, 0x1, -R14 ;  /* 0x0000000105057824 */ /* 0x000fe400078e0a0e */
[----:B------:R5:W4:Y:S01]  /*0210*/  @!P2 LDG.E R15, desc[UR4][R8.64] ;  /* 0x00000004080fa981 */ /* 0x000b22000c1e1900 */
[----:B---3--:R-:W-:Y:S02]  /*0220*/  IMAD.MOV.U32 R12, RZ, RZ, RZ ;  /* 0x000000ffff0c7224 */ /* 0x008fe400078e00ff */
[----:B-1----:R-:W-:-:S04]  /*0230*/  IMAD.WIDE R6, R5, 0x4, R6 ;  /* 0x0000000405067825 */ /* 0x002fc800078e0206 */
[----:B--2---:R-:W-:Y:S01]  /*0240*/  IMAD.WIDE R2, R5, 0x4, R2 ;  /* 0x0000000405027825 */ /* 0x004fe200078e0202 */
[----:B------:R-:W-:Y:S01]  /*0250*/  HFMA2.MMA R5, -RZ, RZ, 0, 0 ;  /* 0x00000000ff057435 */ /* 0x000fe200000001ff */
[----:B-----5:R-:W1:Y:S03]  /*0260*/  LDC.64 R8, c[0x0][0x238] ;  /* 0x00008e00ff087b82 */ /* 0x020e660000000a00 */
[----:B------:R1:W2:Y:S06]  /*0270*/  @!P2 LDG.E.EL R12, desc[UR4][R2.64] ;  /* 0x00000004020ca981 */ /* 0x0002ac000c2e1900 */
[----:B------:R-:W2:Y:S01]  /*0280*/  @!P2 LDG.E.EL R5, desc[UR4][R6.64] ;  /* 0x000000040605a981 */ /* 0x000ea2000c2e1900 */
[----:B-1----:R-:W-:Y:S01]  /*0290*/  IMAD.WIDE R2, R0, 0x4, R8 ;  /* 0x0000000400027825 */ /* 0x002fe200078e0208 */
[----:B------:R-:W-:-:S02]  /*02a0*/  FSETP.GT.AND P0, PT, |R4|, 8.50705917302346158658e+37, PT ;  /* 0x7e8000000400780b */ /* 0x000fc40003f04200 */
[----:B------:R-:W-:-:S11]  /*02b0*/  FSETP.GEU.AND P1, PT, |R4|, 1.175494350822287508e-38, PT ;  /* 0x008000000400780b */ /* 0x000fd60003f2e200 */
[----:B------:R-:W-:-:S04]  /*02c0*/  @P0 FMUL R4, R4, 0.25 ;  /* 0x3e80000004040820 */ /* 0x000fc80000400000 */
[----:B------:R-:W-:Y:S01]  /*02d0*/  @!P1 FMUL R4, R4, 16777216 ;  /* 0x4b80000004049820 */ /* 0x000fe20000400000 */
[----:B----4-:R-:W-:-:S05]  /*02e0*/  FADD R15, -R16, R15 ;  /* 0x0000000f100f7221 */ /* 0x010fca0000000100 */
[----:B------:R-:W1:Y:S01]  /*02f0*/  MUFU.RCP R4, R4 ;  /* 0x0000000400047308 */ /* 0x000e620000001000 */
[----:B------:R-:W-:-:S04]  /*0300*/  @P0 FMUL R15, R15, 0.25 ;  /* 0x3e8000000f0f0820 */ /* 0x000fc80000400000 */
[----:B------:R-:W-:-:S04]  /*0310*/  @!P1 FMUL R15, R15, 16777216 ;  /* 0x4b8000000f0f9820 */ /* 0x000fc80000400000 */
[----:B-1----:R-:W-:-:S04]  /*0320*/  FMUL R15, R4, R15 ;  /* 0x0000000f040f7220 */ /* 0x002fc80000400000 */
[----:B--2---:R-:W-:Y:S01]  /*0330*/  FFMA R5, R15, R5, R12 ;  /* 0x000000050f057223 */ /* 0x004fe2000000000c */
[----:B------:R-:W-:Y:S06]  /*0340*/  @P2 EXIT ;  /* 0x000000000000294d */ /* 0x000fec0003800000 */
[----:B------:R-:W-:Y:S01]  /*0350*/  STG.E desc[UR4][R2.64], R5 ;  /* 0x0000000502007986 */ /* 0x000fe2000c101904 */
[----:B------:R-:W-:Y:S05]  /*0360*/  EXIT ;  /* 0x000000000000794d */ /* 0x000fea0003800000 */
.L_x_0:
[----:B------:R-:W-:-:S00]  /*0370*/  BRA `(.L_x_0) ;  /* 0xfffffffc00fc7947 */ /* 0x000fc0000383ffff */
[----:B------:R-:W-:-:S00]  /*0380*/  NOP ;  /* 0x0000000000007918 */ /* 0x000fc00000000000 */
[----:B------:R-:W-:-:S00]  /*0390*/  NOP ;  /* 0x0000000000007918 */ /* 0x000fc00000000000 */
[----:B------:R-:W-:-:S00]  /*03a0*/  NOP ;  /* 0x0000000000007918 */ /* 0x000fc00000000000 */
[----:B------:R-:W-:-:S00]  /*03b0*/  NOP ;  /* 0x0000000000007918 */ /* 0x000fc00000000000 */
[----:B------:R-:W-:-:S00]  /*03c0*/  NOP ;  /* 0x0000000000007918 */ /* 0x000fc00000000000 */
[----:B------:R-:W-:-:S00]  /*03d0*/  NOP ;  /* 0x0000000000007918 */ /* 0x000fc00000000000 */
[----:B------:R-:W-:-:S00]  /*03e0*/  NOP ;  /* 0x0000000000007918 */ /* 0x000fc00000000000 */
[----:B------:R-:W-:-:S00]  /*03f0*/  NOP ;  /* 0x0000000000007918 */ /* 0x000fc00000000000 */
.L_x_1:


//--------------------- .nv.constant0.triton_poi_fused_add_div_mul_sqrt_sub_var_mean_1 --------------------------
	.section	.nv.constant0.triton_poi_fused_add_div_mul_sqrt_sub_var_mean_1,"a",@progbits
	.sectionflags	@""
	.align	4
.nv.constant0.triton_poi_fused_add_div_mul_sqrt_sub_var_mean_1:
	.zero		580
